//
// Generated by NVIDIA NVVM Compiler
//
// Compiler Build ID: CL-36424714
// Cuda compilation tools, release 13.0, V13.0.88
// Based on NVVM 20.0.0
//

.version 9.0
.target sm_100
.address_size 64

	// .globl	_Z10cuda_sgemmPfS_S_iii

.visible .entry _Z10cuda_sgemmPfS_S_iii(
	.param .u64 .ptr .align 1 _Z10cuda_sgemmPfS_S_iii_param_0,
	.param .u64 .ptr .align 1 _Z10cuda_sgemmPfS_S_iii_param_1,
	.param .u64 .ptr .align 1 _Z10cuda_sgemmPfS_S_iii_param_2,
	.param .u32 _Z10cuda_sgemmPfS_S_iii_param_3,
	.param .u32 _Z10cuda_sgemmPfS_S_iii_param_4,
	.param .u32 _Z10cuda_sgemmPfS_S_iii_param_5
)
{
	.reg .pred 	%p<13>;
	.reg .b32 	%r<44>;
	.reg .b32 	%f<68>;
	.reg .b64 	%rd<40>;

	ld.param.u64 	%rd5, [_Z10cuda_sgemmPfS_S_iii_param_0];
	ld.param.u64 	%rd6, [_Z10cuda_sgemmPfS_S_iii_param_1];
	ld.param.u64 	%rd4, [_Z10cuda_sgemmPfS_S_iii_param_2];
	ld.param.u32 	%r22, [_Z10cuda_sgemmPfS_S_iii_param_3];
	ld.param.u32 	%r20, [_Z10cuda_sgemmPfS_S_iii_param_4];
	ld.param.u32 	%r21, [_Z10cuda_sgemmPfS_S_iii_param_5];
	cvta.to.global.u64 	%rd1, %rd6;
	cvta.to.global.u64 	%rd2, %rd5;
	mov.u32 	%r23, %tid.y;
	mov.u32 	%r24, %ctaid.y;
	mov.u32 	%r25, %ntid.y;
	mad.lo.s32 	%r1, %r24, %r25, %r23;
	mov.u32 	%r26, %tid.x;
	mov.u32 	%r27, %ctaid.x;
	mov.u32 	%r28, %ntid.x;
	mad.lo.s32 	%r2, %r27, %r28, %r26;
	setp.ge.s32 	%p1, %r1, %r20;
	setp.ge.s32 	%p2, %r2, %r22;
	or.pred  	%p3, %p2, %p1;
	@%p3 bra 	$L__BB0_14;
	setp.lt.s32 	%p4, %r21, 1;
	mov.f32 	%f67, 0f00000000;
	@%p4 bra 	$L__BB0_13;
	mul.lo.s32 	%r3, %r21, %r2;
	and.b32  	%r4, %r21, 7;
	setp.lt.u32 	%p5, %r21, 8;
	mov.f32 	%f67, 0f00000000;
	mov.b32 	%r42, 0;
	@%p5 bra 	$L__BB0_5;
	and.b32  	%r42, %r21, 2147483640;
	neg.s32 	%r40, %r42;
	shl.b32 	%r7, %r20, 3;
	add.s64 	%rd3, %rd2, 16;
	mov.f32 	%f67, 0f00000000;
	mul.wide.s32 	%rd11, %r20, 4;
	mov.u32 	%r38, %r3;
	mov.u32 	%r39, %r1;
$L__BB0_4:
	.pragma "nounroll";
	mul.wide.s32 	%rd7, %r38, 4;
	add.s64 	%rd8, %rd3, %rd7;
	ld.global.f32 	%f17, [%rd8+-16];
	mul.wide.s32 	%rd9, %r39, 4;
	add.s64 	%rd10, %rd1, %rd9;
	ld.global.f32 	%f18, [%rd10];
	fma.rn.f32 	%f19, %f17, %f18, %f67;
	ld.global.f32 	%f20, [%rd8+-12];
	add.s64 	%rd12, %rd10, %rd11;
	ld.global.f32 	%f21, [%rd12];
	fma.rn.f32 	%f22, %f20, %f21, %f19;
	ld.global.f32 	%f23, [%rd8+-8];
	add.s64 	%rd13, %rd12, %rd11;
	ld.global.f32 	%f24, [%rd13];
	fma.rn.f32 	%f25, %f23, %f24, %f22;
	ld.global.f32 	%f26, [%rd8+-4];
	add.s64 	%rd14, %rd13, %rd11;
	ld.global.f32 	%f27, [%rd14];
	fma.rn.f32 	%f28, %f26, %f27, %f25;
	ld.global.f32 	%f29, [%rd8];
	add.s64 	%rd15, %rd14, %rd11;
	ld.global.f32 	%f30, [%rd15];
	fma.rn.f32 	%f31, %f29, %f30, %f28;
	ld.global.f32 	%f32, [%rd8+4];
	add.s64 	%rd16, %rd15, %rd11;
	ld.global.f32 	%f33, [%rd16];
	fma.rn.f32 	%f34, %f32, %f33, %f31;
	ld.global.f32 	%f35, [%rd8+8];
	add.s64 	%rd17, %rd16, %rd11;
	ld.global.f32 	%f36, [%rd17];
	fma.rn.f32 	%f37, %f35, %f36, %f34;
	ld.global.f32 	%f38, [%rd8+12];
	add.s64 	%rd18, %rd17, %rd11;
	ld.global.f32 	%f39, [%rd18];
	fma.rn.f32 	%f67, %f38, %f39, %f37;
	add.s32 	%r40, %r40, 8;
	add.s32 	%r39, %r39, %r7;
	add.s32 	%r38, %r38, 8;
	setp.ne.s32 	%p6, %r40, 0;
	@%p6 bra 	$L__BB0_4;
$L__BB0_5:
	setp.eq.s32 	%p7, %r4, 0;
	@%p7 bra 	$L__BB0_13;
	and.b32  	%r15, %r21, 3;
	setp.lt.u32 	%p8, %r4, 4;
	@%p8 bra 	$L__BB0_8;
	add.s32 	%r30, %r42, %r3;
	mul.wide.s32 	%rd19, %r30, 4;
	add.s64 	%rd20, %rd2, %rd19;
	ld.global.f32 	%f41, [%rd20];
	mad.lo.s32 	%r31, %r42, %r20, %r1;
	mul.wide.s32 	%rd21, %r31, 4;
	add.s64 	%rd22, %rd1, %rd21;
	ld.global.f32 	%f42, [%rd22];
	fma.rn.f32 	%f43, %f41, %f42, %f67;
	ld.global.f32 	%f44, [%rd20+4];
	mul.wide.s32 	%rd23, %r20, 4;
	add.s64 	%rd24, %rd22, %rd23;
	ld.global.f32 	%f45, [%rd24];
	fma.rn.f32 	%f46, %f44, %f45, %f43;
	ld.global.f32 	%f47, [%rd20+8];
	add.s64 	%rd25, %rd24, %rd23;
	ld.global.f32 	%f48, [%rd25];
	fma.rn.f32 	%f49, %f47, %f48, %f46;
	ld.global.f32 	%f50, [%rd20+12];
	add.s64 	%rd26, %rd25, %rd23;
	ld.global.f32 	%f51, [%rd26];
	fma.rn.f32 	%f67, %f50, %f51, %f49;
	add.s32 	%r42, %r42, 4;
$L__BB0_8:
	setp.eq.s32 	%p9, %r15, 0;
	@%p9 bra 	$L__BB0_13;
	setp.eq.s32 	%p10, %r15, 1;
	@%p10 bra 	$L__BB0_11;
	add.s32 	%r32, %r42, %r3;
	mul.wide.s32 	%rd27, %r32, 4;
	add.s64 	%rd28, %rd2, %rd27;
	ld.global.f32 	%f53, [%rd28];
	mad.lo.s32 	%r33, %r42, %r20, %r1;
	mul.wide.s32 	%rd29, %r33, 4;
	add.s64 	%rd30, %rd1, %rd29;
	ld.global.f32 	%f54, [%rd30];
	fma.rn.f32 	%f55, %f53, %f54, %f67;
	ld.global.f32 	%f56, [%rd28+4];
	mul.wide.s32 	%rd31, %r20, 4;
	add.s64 	%rd32, %rd30, %rd31;
	ld.global.f32 	%f57, [%rd32];
	fma.rn.f32 	%f67, %f56, %f57, %f55;
	add.s32 	%r42, %r42, 2;
$L__BB0_11:
	and.b32  	%r34, %r21, 1;
	setp.eq.b32 	%p11, %r34, 1;
	not.pred 	%p12, %p11;
	@%p12 bra 	$L__BB0_13;
	add.s32 	%r35, %r42, %r3;
	mul.wide.s32 	%rd33, %r35, 4;
	add.s64 	%rd34, %rd2, %rd33;
	ld.global.f32 	%f58, [%rd34];
	mad.lo.s32 	%r36, %r42, %r20, %r1;
	mul.wide.s32 	%rd35, %r36, 4;
	add.s64 	%rd36, %rd1, %rd35;
	ld.global.f32 	%f59, [%rd36];
	fma.rn.f32 	%f67, %f58, %f59, %f67;
$L__BB0_13:
	mad.lo.s32 	%r37, %r20, %r2, %r1;
	cvta.to.global.u64 	%rd37, %rd4;
	mul.wide.s32 	%rd38, %r37, 4;
	add.s64 	%rd39, %rd37, %rd38;
	st.global.f32 	[%rd39], %f67;
$L__BB0_14:
	ret;

}


// ===== COMPILED SASS (sm_100) =====

	.target	sm_100

	.elftype	@"ET_EXEC"


//--------------------- .note.nv.tkinfo           --------------------------
	.section	.note.nv.tkinfo,"",@"SHT_NOTE"
	.sectionflags	@"SHF_NOTE_NV_TKINFO"
	.tkinfo
        /*0018*/ 	.word	0x00000002
        /*0030*/ 	.string	""
        /*0030*/ 	.string	"ptxas"
        /*0030*/ 	.string	"Cuda compilation tools, release 13.0, V13.0.88"
        /*0030*/ 	.string	"Build cuda_13.0.r13.0/compiler.36424714_0"
        /*0030*/ 	.string	"-arch sm_100 -m 64 "



//--------------------- .note.nv.cuinfo           --------------------------
	.section	.note.nv.cuinfo,"",@"SHT_NOTE"
	.sectionflags	@"SHF_NOTE_NV_CUINFO"
        /*0018*/ 	.short	0x0002
        /*001a*/ 	.short	0x0064
        /*001c*/ 	.short	0x0082
	.zero		2


//--------------------- .nv.info                  --------------------------
	.section	.nv.info,"",@"SHT_CUDA_INFO"
	.align	4


	//----- nvinfo : EIATTR_REGCOUNT
	.align		4
        /*0000*/ 	.byte	0x04, 0x2f
        /*0002*/ 	.short	(.L_1 - .L_0)
	.align		4
.L_0:
        /*0004*/ 	.word	index@(_Z10cuda_sgemmPfS_S_iii)
        /*0008*/ 	.word	0x00000020


	//----- nvinfo : EIATTR_FRAME_SIZE
	.align		4
.L_1:
        /*000c*/ 	.byte	0x04, 0x11
        /*000e*/ 	.short	(.L_3 - .L_2)
	.align		4
.L_2:
        /*0010*/ 	.word	index@(_Z10cuda_sgemmPfS_S_iii)
        /*0014*/ 	.word	0x00000000


	//----- nvinfo : EIATTR_MIN_STACK_SIZE
	.align		4
.L_3:
        /*0018*/ 	.byte	0x04, 0x12
        /*001a*/ 	.short	(.L_5 - .L_4)
	.align		4
.L_4:
        /*001c*/ 	.word	index@(_Z10cuda_sgemmPfS_S_iii)
        /*0020*/ 	.word	0x00000000
.L_5:


//--------------------- .nv.compat                --------------------------
	.section	.nv.compat,"",@"SHT_CUDA_COMPAT_INFO"
	.align	4
        /*0000*/ 	.byte	0x02, 0x09, 0x00, 0x00, 0x02, 0x02, 0x01, 0x00, 0x02, 0x05, 0x05, 0x00, 0x03, 0x07, 0x01, 0x01
        /*0010*/ 	.byte	0x02, 0x03, 0x00, 0x00, 0x02, 0x06, 0x01, 0x00, 0x04, 0x0b, 0x08, 0x00, 0x09, 0x00, 0x00, 0x00
        /*0020*/ 	.byte	0x00, 0x00, 0x00, 0x00


//--------------------- .nv.info._Z10cuda_sgemmPfS_S_iii --------------------------
	.section	.nv.info._Z10cuda_sgemmPfS_S_iii,"",@"SHT_CUDA_INFO"
	.sectionflags	@""
	.align	4


	//----- nvinfo : EIATTR_CUDA_API_VERSION
	.align		4
        /*0000*/ 	.byte	0x04, 0x37
        /*0002*/ 	.short	(.L_7 - .L_6)
.L_6:
        /*0004*/ 	.word	0x00000082


	//----- nvinfo : EIATTR_KPARAM_INFO
	.align		4
.L_7:
        /*0008*/ 	.byte	0x04, 0x17
        /*000a*/ 	.short	(.L_9 - .L_8)
.L_8:
        /*000c*/ 	.word	0x00000000
        /*0010*/ 	.short	0x0005
        /*0012*/ 	.short	0x0020
        /*0014*/ 	.byte	0x00, 0xf0, 0x11, 0x00


	//----- nvinfo : EIATTR_KPARAM_INFO
	.align		4
.L_9:
        /*0018*/ 	.byte	0x04, 0x17
        /*001a*/ 	.short	(.L_11 - .L_10)
.L_10:
        /*001c*/ 	.word	0x00000000
        /*0020*/ 	.short	0x0004
        /*0022*/ 	.short	0x001c
        /*0024*/ 	.byte	0x00, 0xf0, 0x11, 0x00


	//----- nvinfo : EIATTR_KPARAM_INFO
	.align		4
.L_11:
        /*0028*/ 	.byte	0x04, 0x17
        /*002a*/ 	.short	(.L_13 - .L_12)
.L_12:
        /*002c*/ 	.word	0x00000000
        /*0030*/ 	.short	0x0003
        /*0032*/ 	.short	0x0018
        /*0034*/ 	.byte	0x00, 0xf0, 0x11, 0x00


	//----- nvinfo : EIATTR_KPARAM_INFO
	.align		4
.L_13:
        /*0038*/ 	.byte	0x04, 0x17
        /*003a*/ 	.short	(.L_15 - .L_14)
.L_14:
        /*003c*/ 	.word	0x00000000
        /*0040*/ 	.short	0x0002
        /*0042*/ 	.short	0x0010
        /*0044*/ 	.byte	0x00, 0xf5, 0x21, 0x00


	//----- nvinfo : EIATTR_KPARAM_INFO
	.align		4
.L_15:
        /*0048*/ 	.byte	0x04, 0x17
        /*004a*/ 	.short	(.L_17 - .L_16)
.L_16:
        /*004c*/ 	.word	0x00000000
        /*0050*/ 	.short	0x0001
        /*0052*/ 	.short	0x0008
        /*0054*/ 	.byte	0x00, 0xf5, 0x21, 0x00


	//----- nvinfo : EIATTR_KPARAM_INFO
	.align		4
.L_17:
        /*0058*/ 	.byte	0x04, 0x17
        /*005a*/ 	.short	(.L_19 - .L_18)
.L_18:
        /*005c*/ 	.word	0x00000000
        /*0060*/ 	.short	0x0000
        /*0062*/ 	.short	0x0000
        /*0064*/ 	.byte	0x00, 0xf5, 0x21, 0x00


	//----- nvinfo : EIATTR_SPARSE_MMA_MASK
	.align		4
.L_19:
        /*0068*/ 	.byte	0x03, 0x50
        /*006a*/ 	.short	0x0000


	//----- nvinfo : EIATTR_MAXREG_COUNT
	.align		4
        /*006c*/ 	.byte	0x03, 0x1b
        /*006e*/ 	.short	0x00ff


	//----- nvinfo : EIATTR_MERCURY_ISA_VERSION
	.align		4
        /*0070*/ 	.byte	0x03, 0x5f
        /*0072*/ 	.short	0x0101


	//----- nvinfo : EIATTR_VRC_CTA_INIT_COUNT
	.align		4
        /*0074*/ 	.byte	0x02, 0x4a
	.zero		1
	.zero		1


	//----- nvinfo : EIATTR_EXIT_INSTR_OFFSETS
	.align		4
        /*0078*/ 	.byte	0x04, 0x1c
        /*007a*/ 	.short	(.L_21 - .L_20)


	//   ....[0]....
.L_20:
        /*007c*/ 	.word	0x000000c0


	//   ....[1]....
        /*0080*/ 	.word	0x00000840


	//----- nvinfo : EIATTR_CBANK_PARAM_SIZE
	.align		4
.L_21:
        /*0084*/ 	.byte	0x03, 0x19
        /*0086*/ 	.short	0x0024


	//----- nvinfo : EIATTR_PARAM_CBANK
	.align		4
        /*0088*/ 	.byte	0x04, 0x0a
        /*008a*/ 	.short	(.L_23 - .L_22)
	.align		4
.L_22:
        /*008c*/ 	.word	index@(.nv.constant0._Z10cuda_sgemmPfS_S_iii)
        /*0090*/ 	.short	0x0380
        /*0092*/ 	.short	0x0024


	//----- nvinfo : EIATTR_SW_WAR
	.align		4
.L_23:
        /*0094*/ 	.byte	0x04, 0x36
        /*0096*/ 	.short	(.L_25 - .L_24)
.L_24:
        /*0098*/ 	.word	0x00000008
.L_25:


//--------------------- .nv.callgraph             --------------------------
	.section	.nv.callgraph,"",@"SHT_CUDA_CALLGRAPH"
	.align	4
	.sectionentsize	8
	.align		4
        /*0000*/ 	.word	0x00000000
	.align		4
        /*0004*/ 	.word	0xffffffff
	.align		4
        /*0008*/ 	.word	0x00000000
	.align		4
        /*000c*/ 	.word	0xfffffffe
	.align		4
        /*0010*/ 	.word	0x00000000
	.align		4
        /*0014*/ 	.word	0xfffffffd
	.align		4
        /*0018*/ 	.word	0x00000000
	.align		4
        /*001c*/ 	.word	0xfffffffc


//--------------------- .text._Z10cuda_sgemmPfS_S_iii --------------------------
	.section	.text._Z10cuda_sgemmPfS_S_iii,"ax",@progbits
	.align	128
        .global         _Z10cuda_sgemmPfS_S_iii
        .type           _Z10cuda_sgemmPfS_S_iii,@function
        .size           _Z10cuda_sgemmPfS_S_iii,(.L_x_5 - _Z10cuda_sgemmPfS_S_iii)
        .other          _Z10cuda_sgemmPfS_S_iii,@"STO_CUDA_ENTRY STV_DEFAULT"
_Z10cuda_sgemmPfS_S_iii:
.text._Z10cuda_sgemmPfS_S_iii:
[----:B------:R-:W-:Y:S01]  /*0000*/  LDC R1, c[0x0][0x37c] ;  /* 0x0000df00ff017b82 */ /* 0x000fe20000000800 */
[----:B------:R-:W0:Y:S07]  /*0010*/  S2R R16, SR_TID.Y ;  /* 0x0000000000107919 */ /* 0x000e2e0000002200 */
[----:B------:R-:W0:Y:S01]  /*0020*/  S2UR UR4, SR_CTAID.Y ;  /* 0x00000000000479c3 */ /* 0x000e220000002600 */
[----:B------:R-:W1:Y:S07]  /*0030*/  S2R R0, SR_TID.X ;  /* 0x0000000000007919 */ /* 0x000e6e0000002100 */
[----:B------:R-:W0:Y:S08]  /*0040*/  LDC R5, c[0x0][0x364] ;  /* 0x0000d900ff057b82 */ /* 0x000e300000000800 */
[----:B------:R-:W1:Y:S08]  /*0050*/  S2UR UR5, SR_CTAID.X ;  /* 0x00000000000579c3 */ /* 0x000e700000002500 */
[----:B------:R-:W1:Y:S08]  /*0060*/  LDC R7, c[0x0][0x360] ;  /* 0x0000d800ff077b82 */ /* 0x000e700000000800 */
[----:B------:R-:W2:Y:S01]  /*0070*/  LDC.64 R2, c[0x0][0x398] ;  /* 0x0000e600ff027b82 */ /* 0x000ea20000000a00 */
[----:B0-----:R-:W-:-:S02]  /*0080*/  IMAD R16, R5, UR4, R16 ;  /* 0x0000000405107c24 */ /* 0x001fc4000f8e0210 */
[----:B-1----:R-:W-:-:S03]  /*0090*/  IMAD R0, R7, UR5, R0 ;  /* 0x0000000507007c24 */ /* 0x002fc6000f8e0200 */
[----:B--2---:R-:W-:-:S04]  /*00a0*/  ISETP.GE.AND P0, PT, R16, R3, PT ;  /* 0x000000031000720c */ /* 0x004fc80003f06270 */
[----:B------:R-:W-:-:S13]  /*00b0*/  ISETP.GE.OR P0, PT, R0, R2, P0 ;  /* 0x000000020000720c */ /* 0x000fda0000706670 */
[----:B------:R-:W-:Y:S05]  /*00c0*/  @P0 EXIT ;  /* 0x000000000000094d */ /* 0x000fea0003800000 */
[----:B------:R-:W0:Y:S01]  /*00d0*/  LDC R17, c[0x0][0x3a0] ;  /* 0x0000e800ff117b82 */ /* 0x000e220000000800 */
[----:B------:R-:W1:Y:S01]  /*00e0*/  LDCU.64 UR6, c[0x0][0x358] ;  /* 0x00006b00ff0677ac */ /* 0x000e620008000a00 */
[----:B------:R-:W-:Y:S01]  /*00f0*/  HFMA2 R26, -RZ, RZ, 0, 0 ;  /* 0x00000000ff1a7431 */ /* 0x000fe200000001ff */
[----:B0-----:R-:W-:-:S13]  /*0100*/  ISETP.GE.AND P0, PT, R17, 0x1, PT ;  /* 0x000000011100780c */ /* 0x001fda0003f06270 */
[----:B-1----:R-:W-:Y:S05]  /*0110*/  @!P0 BRA `(.L_x_0) ;  /* 0x0000000400b88947 */ /* 0x002fea0003800000 */
[C---:B------:R-:W-:Y:S01]  /*0120*/  ISETP.GE.U32.AND P1, PT, R17.reuse, 0x8, PT ;  /* 0x000000081100780c */ /* 0x040fe20003f26070 */
[----:B------:R-:W-:Y:S01]  /*0130*/  IMAD R18, R0, R17, RZ ;  /* 0x0000001100127224 */ /* 0x000fe200078e02ff */
[----:B------:R-:W-:Y:S02]  /*0140*/  LOP3.LUT R25, R17, 0x7, RZ, 0xc0, !PT ;  /* 0x0000000711197812 */ /* 0x000fe400078ec0ff */
[----:B------:R-:W-:Y:S02]  /*0150*/  MOV R26, RZ ;  /* 0x000000ff001a7202 */ /* 0x000fe40000000f00 */
[----:B------:R-:W-:Y:S02]  /*0160*/  ISETP.NE.AND P0, PT, R25, RZ, PT ;  /* 0x000000ff1900720c */ /* 0x000fe40003f05270 */
[----:B------:R-:W-:-:S05]  /*0170*/  MOV R19, RZ ;  /* 0x000000ff00137202 */ /* 0x000fca0000000f00 */
[----:B------:R-:W-:Y:S06]  /*0180*/  @!P1 BRA `(.L_x_1) ;  /* 0x0000000000c49947 */ /* 0x000fec0003800000 */
[----:B------:R-:W0:Y:S01]  /*0190*/  LDCU.64 UR4, c[0x0][0x380] ;  /* 0x00007000ff0477ac */ /* 0x000e220008000a00 */
[----:B------:R-:W-:Y:S02]  /*01a0*/  LOP3.LUT R19, R17, 0x7ffffff8, RZ, 0xc0, !PT ;  /* 0x7ffffff811137812 */ /* 0x000fe400078ec0ff */
[----:B------:R-:W-:Y:S02]  /*01b0*/  MOV R26, RZ ;  /* 0x000000ff001a7202 */ /* 0x000fe40000000f00 */
[----:B------:R-:W-:Y:S02]  /*01c0*/  MOV R2, R18 ;  /* 0x0000001200027202 */ /* 0x000fe40000000f00 */
[----:B------:R-:W-:Y:S02]  /*01d0*/  MOV R22, R16 ;  /* 0x0000001000167202 */ /* 0x000fe40000000f00 */
[----:B------:R-:W-:Y:S01]  /*01e0*/  IADD3 R20, PT, PT, -R19, RZ, RZ ;  /* 0x000000ff13147210 */ /* 0x000fe20007ffe1ff */
[----:B0-----:R-:W-:-:S04]  /*01f0*/  UIADD3 UR4, UP0, UPT, UR4, 0x10, URZ ;  /* 0x0000001004047890 */ /* 0x001fc8000ff1e0ff */
[----:B------:R-:W-:-:S12]  /*0200*/  UIADD3.X UR5, UPT, UPT, URZ, UR5, URZ, UP0, !UPT ;  /* 0x00000005ff057290 */ /* 0x000fd800087fe4ff */
.L_x_2:
[----:B------:R-:W0:Y:S01]  /*0210*/  LDC.64 R14, c[0x0][0x388] ;  /* 0x0000e200ff0e7b82 */ /* 0x000e220000000a00 */
[----:B------:R-:W-:Y:S02]  /*0220*/  MOV R4, UR4 ;  /* 0x0000000400047c02 */ /* 0x000fe40008000f00 */
[----:B------:R-:W-:-:S03]  /*0230*/  MOV R5, UR5 ;  /* 0x0000000500057c02 */ /* 0x000fc60008000f00 */
[----:B------:R-:W-:-:S05]  /*0240*/  IMAD.WIDE R4, R2, 0x4, R4 ;  /* 0x0000000402047825 */ /* 0x000fca00078e0204 */
[----:B------:R-:W2:Y:S04]  /*0250*/  LDG.E R21, desc[UR6][R4.64+-0x10] ;  /* 0xfffff00604157981 */ /* 0x000ea8000c1e1900 */
[----:B------:R-:W3:Y:S04]  /*0260*/  LDG.E R23, desc[UR6][R4.64+-0xc] ;  /* 0xfffff40604177981 */ /* 0x000ee8000c1e1900 */
[----:B------:R-:W4:Y:S01]  /*0270*/  LDG.E R29, desc[UR6][R4.64+-0x8] ;  /* 0xfffff806041d7981 */ /* 0x000f22000c1e1900 */
[----:B0-----:R-:W-:-:S05]  /*0280*/  IMAD.WIDE R14, R22, 0x4, R14 ;  /* 0x00000004160e7825 */ /* 0x001fca00078e020e */
[----:B------:R0:W2:Y:S01]  /*0290*/  LDG.E R24, desc[UR6][R14.64] ;  /* 0x000000060e187981 */ /* 0x0000a2000c1e1900 */
[----:B------:R-:W-:-:S04]  /*02a0*/  IMAD.WIDE R12, R3, 0x4, R14 ;  /* 0x00000004030c7825 */ /* 0x000fc800078e020e */
[C---:B------:R-:W-:Y:S02]  /*02b0*/  IMAD.WIDE R6, R3.reuse, 0x4, R12 ;  /* 0x0000000403067825 */ /* 0x040fe400078e020c */
[----:B------:R-:W3:Y:S02]  /*02c0*/  LDG.E R12, desc[UR6][R12.64] ;  /* 0x000000060c0c7981 */ /* 0x000ee4000c1e1900 */
[C---:B------:R-:W-:Y:S02]  /*02d0*/  IMAD.WIDE R8, R3.reuse, 0x4, R6 ;  /* 0x0000000403087825 */ /* 0x040fe400078e0206 */
[----:B------:R1:W4:Y:S02]  /*02e0*/  LDG.E R28, desc[UR6][R6.64] ;  /* 0x00000006061c7981 */ /* 0x000324000c1e1900 */
[C---:B------:R-:W-:Y:S02]  /*02f0*/  IMAD.WIDE R10, R3.reuse, 0x4, R8 ;  /* 0x00000004030a7825 */ /* 0x040fe400078e0208 */
[----:B------:R-:W5:Y:S02]  /*0300*/  LDG.E R8, desc[UR6][R8.64] ;  /* 0x0000000608087981 */ /* 0x000f64000c1e1900 */
[----:B0-----:R-:W-:-:S05]  /*0310*/  IMAD.WIDE R14, R3, 0x4, R10 ;  /* 0x00000004030e7825 */ /* 0x001fca00078e020a */
[----:B------:R-:W5:Y:S04]  /*0320*/  LDG.E R13, desc[UR6][R14.64] ;  /* 0x000000060e0d7981 */ /* 0x000f68000c1e1900 */
[----:B------:R-:W5:Y:S04]  /*0330*/  LDG.E R9, desc[UR6][R10.64] ;  /* 0x000000060a097981 */ /* 0x000f68000c1e1900 */
[----:B------:R-:W5:Y:S04]  /*0340*/  LDG.E R11, desc[UR6][R4.64+-0x4] ;  /* 0xfffffc06040b7981 */ /* 0x000f68000c1e1900 */
[----:B------:R-:W5:Y:S01]  /*0350*/  LDG.E R10, desc[UR6][R4.64+0x8] ;  /* 0x00000806040a7981 */ /* 0x000f62000c1e1900 */
[----:B--2---:R-:W-:Y:S01]  /*0360*/  FFMA R24, R21, R24, R26 ;  /* 0x0000001815187223 */ /* 0x004fe2000000001a */
[----:B------:R-:W-:-:S02]  /*0370*/  IMAD.WIDE R26, R3, 0x4, R14 ;  /* 0x00000004031a7825 */ /* 0x000fc400078e020e */
[----:B------:R-:W2:Y:S04]  /*0380*/  LDG.E R21, desc[UR6][R4.64] ;  /* 0x0000000604157981 */ /* 0x000ea8000c1e1900 */
[----:B------:R-:W2:Y:S01]  /*0390*/  LDG.E R14, desc[UR6][R4.64+0x4] ;  /* 0x00000406040e7981 */ /* 0x000ea2000c1e1900 */
[----:B-1----:R-:W-:-:S03]  /*03a0*/  IMAD.WIDE R6, R3, 0x4, R26 ;  /* 0x0000000403067825 */ /* 0x002fc600078e021a */
[----:B------:R-:W2:Y:S04]  /*03b0*/  LDG.E R15, desc[UR6][R4.64+0xc] ;  /* 0x00000c06040f7981 */ /* 0x000ea8000c1e1900 */
[----:B------:R-:W2:Y:S04]  /*03c0*/  LDG.E R6, desc[UR6][R6.64] ;  /* 0x0000000606067981 */ /* 0x000ea8000c1e1900 */
[----:B------:R-:W2:Y:S01]  /*03d0*/  LDG.E R5, desc[UR6][R26.64] ;  /* 0x000000061a057981 */ /* 0x000ea2000c1e1900 */
[----:B---3--:R-:W-:Y:S01]  /*03e0*/  FFMA R12, R23, R12, R24 ;  /* 0x0000000c170c7223 */ /* 0x008fe20000000018 */
[----:B------:R-:W-:-:S03]  /*03f0*/  IADD3 R20, PT, PT, R20, 0x8, RZ ;  /* 0x0000000814147810 */ /* 0x000fc60007ffe0ff */
[----:B----4-:R-:W-:Y:S01]  /*0400*/  FFMA R12, R29, R28, R12 ;  /* 0x0000001c1d0c7223 */ /* 0x010fe2000000000c */
[----:B------:R-:W-:Y:S02]  /*0410*/  ISETP.NE.AND P1, PT, R20, RZ, PT ;  /* 0x000000ff1400720c */ /* 0x000fe40003f25270 */
[----:B------:R-:W-:Y:S01]  /*0420*/  LEA R22, R3, R22, 0x3 ;  /* 0x0000001603167211 */ /* 0x000fe200078e18ff */
[----:B-----5:R-:W-:Y:S01]  /*0430*/  FFMA R8, R11, R8, R12 ;  /* 0x000000080b087223 */ /* 0x020fe2000000000c */
[----:B------:R-:W-:-:S03]  /*0440*/  IADD3 R2, PT, PT, R2, 0x8, RZ ;  /* 0x0000000802027810 */ /* 0x000fc60007ffe0ff */
[----:B--2---:R-:W-:-:S04]  /*0450*/  FFMA R9, R21, R9, R8 ;  /* 0x0000000915097223 */ /* 0x004fc80000000008 */
[----:B------:R-:W-:-:S04]  /*0460*/  FFMA R9, R14, R13, R9 ;  /* 0x0000000d0e097223 */ /* 0x000fc80000000009 */
[----:B------:R-:W-:-:S04]  /*0470*/  FFMA R10, R10, R5, R9 ;  /* 0x000000050a0a7223 */ /* 0x000fc80000000009 */
[----:B------:R-:W-:Y:S01]  /*0480*/  FFMA R26, R15, R6, R10 ;  /* 0x000000060f1a7223 */ /* 0x000fe2000000000a */
[----:B------:R-:W-:Y:S06]  /*0490*/  @P1 BRA `(.L_x_2) ;  /* 0xfffffffc005c1947 */ /* 0x000fec000383ffff */
.L_x_1:
[----:B------:R-:W-:Y:S05]  /*04a0*/  @!P0 BRA `(.L_x_0) ;  /* 0x0000000000d48947 */ /* 0x000fea0003800000 */
[----:B------:R-:W-:Y:S02]  /*04b0*/  ISETP.GE.U32.AND P0, PT, R25, 0x4, PT ;  /* 0x000000041900780c */ /* 0x000fe40003f06070 */
[----:B------:R-:W-:-:S04]  /*04c0*/  LOP3.LUT R2, R17, 0x3, RZ, 0xc0, !PT ;  /* 0x0000000311027812 */ /* 0x000fc800078ec0ff */
[----:B------:R-:W-:-:S07]  /*04d0*/  ISETP.NE.AND P1, PT, R2, RZ, PT ;  /* 0x000000ff0200720c */ /* 0x000fce0003f25270 */
[----:B------:R-:W-:Y:S06]  /*04e0*/  @!P0 BRA `(.L_x_3) ;  /* 0x0000000000588947 */ /* 0x000fec0003800000 */
[----:B------:R-:W0:Y:S01]  /*04f0*/  LDC.64 R10, c[0x0][0x388] ;  /* 0x0000e200ff0a7b82 */ /* 0x000e220000000a00 */
[----:B------:R-:W-:Y:S01]  /*0500*/  IMAD R9, R19, R3, R16 ;  /* 0x0000000313097224 */ /* 0x000fe200078e0210 */
[----:B------:R-:W-:-:S06]  /*0510*/  IADD3 R7, PT, PT, R18, R19, RZ ;  /* 0x0000001312077210 */ /* 0x000fcc0007ffe0ff */
[----:B------:R-:W1:Y:S01]  /*0520*/  LDC.64 R4, c[0x0][0x380] ;  /* 0x0000e000ff047b82 */ /* 0x000e620000000a00 */
[----:B0-----:R-:W-:-:S04]  /*0530*/  IMAD.WIDE R10, R9, 0x4, R10 ;  /* 0x00000004090a7825 */ /* 0x001fc800078e020a */
[----:B------:R-:W-:Y:S02]  /*0540*/  IMAD.WIDE R12, R3, 0x4, R10 ;  /* 0x00000004030c7825 */ /* 0x000fe400078e020a */
[----:B------:R-:W2:Y:S02]  /*0550*/  LDG.E R10, desc[UR6][R10.64] ;  /* 0x000000060a0a7981 */ /* 0x000ea4000c1e1900 */
[----:B-1----:R-:W-:-:S04]  /*0560*/  IMAD.WIDE R4, R7, 0x4, R4 ;  /* 0x0000000407047825 */ /* 0x002fc800078e0204 */
[C---:B------:R-:W-:Y:S01]  /*0570*/  IMAD.WIDE R6, R3.reuse, 0x4, R12 ;  /* 0x0000000403067825 */ /* 0x040fe200078e020c */
[----:B------:R-:W2:Y:S04]  /*0580*/  LDG.E R15, desc[UR6][R4.64] ;  /* 0x00000006040f7981 */ /* 0x000ea8000c1e1900 */
[----:B------:R-:W3:Y:S01]  /*0590*/  LDG.E R12, desc[UR6][R12.64] ;  /* 0x000000060c0c7981 */ /* 0x000ee2000c1e1900 */
[----:B------:R-:W-:-:S03]  /*05a0*/  IMAD.WIDE R8, R3, 0x4, R6 ;  /* 0x0000000403087825 */ /* 0x000fc600078e0206 */
[----:B------:R-:W3:Y:S04]  /*05b0*/  LDG.E R14, desc[UR6][R4.64+0x4] ;  /* 0x00000406040e7981 */ /* 0x000ee8000c1e1900 */
[----:B------:R-:W4:Y:S04]  /*05c0*/  LDG.E R20, desc[UR6][R6.64] ;  /* 0x0000000606147981 */ /* 0x000f28000c1e1900 */
[----:B------:R-:W4:Y:S04]  /*05d0*/  LDG.E R21, desc[UR6][R4.64+0x8] ;  /* 0x0000080604157981 */ /* 0x000f28000c1e1900 */
[----:B------:R-:W5:Y:S04]  /*05e0*/  LDG.E R23, desc[UR6][R4.64+0xc] ;  /* 0x00000c0604177981 */ /* 0x000f68000c1e1900 */
[----:B------:R-:W5:Y:S01]  /*05f0*/  LDG.E R8, desc[UR6][R8.64] ;  /* 0x0000000608087981 */ /* 0x000f62000c1e1900 */
[----:B------:R-:W-:Y:S01]  /*0600*/  IADD3 R19, PT, PT, R19, 0x4, RZ ;  /* 0x0000000413137810 */ /* 0x000fe20007ffe0ff */
[----:B--2---:R-:W-:-:S04]  /*0610*/  FFMA R15, R15, R10, R26 ;  /* 0x0000000a0f0f7223 */ /* 0x004fc8000000001a */
[----:B---3--:R-:W-:-:S04]  /*0620*/  FFMA R14, R14, R12, R15 ;  /* 0x0000000c0e0e7223 */ /* 0x008fc8000000000f */
[----:B----4-:R-:W-:-:S04]  /*0630*/  FFMA R14, R21, R20, R14 ;  /* 0x00000014150e7223 */ /* 0x010fc8000000000e */
[----:B-----5:R-:W-:-:S07]  /*0640*/  FFMA R26, R23, R8, R14 ;  /* 0x00000008171a7223 */ /* 0x020fce000000000e */
.L_x_3:
[----:B------:R-:W-:Y:S05]  /*0650*/  @!P1 BRA `(.L_x_0) ;  /* 0x0000000000689947 */ /* 0x000fea0003800000 */
[----:B------:R-:W0:Y:S01]  /*0660*/  LDC.64 R10, c[0x0][0x388] ;  /* 0x0000e200ff0a7b82 */ /* 0x000e220000000a00 */
[----:B------:R-:W-:Y:S02]  /*0670*/  ISETP.NE.AND P0, PT, R2, 0x1, PT ;  /* 0x000000010200780c */ /* 0x000fe40003f05270 */
[----:B------:R-:W-:-:S04]  /*0680*/  LOP3.LUT R17, R17, 0x1, RZ, 0xc0, !PT ;  /* 0x0000000111117812 */ /* 0x000fc800078ec0ff */
[----:B------:R-:W-:Y:S01]  /*0690*/  ISETP.NE.U32.AND P1, PT, R17, 0x1, PT ;  /* 0x000000011100780c */ /* 0x000fe20003f25070 */
[----:B------:R-:W1:Y:S06]  /*06a0*/  LDC.64 R8, c[0x0][0x380] ;  /* 0x0000e000ff087b82 */ /* 0x000e6c0000000a00 */
[C---:B------:R-:W-:Y:S01]  /*06b0*/  @P0 IMAD R15, R19.reuse, R3, R16 ;  /* 0x00000003130f0224 */ /* 0x040fe200078e0210 */
[----:B------:R-:W-:Y:S01]  /*06c0*/  @P0 IADD3 R13, PT, PT, R18, R19, RZ ;  /* 0x00000013120d0210 */ /* 0x000fe20007ffe0ff */
[----:B------:R-:W2:Y:S01]  /*06d0*/  LDC.64 R6, c[0x0][0x380] ;  /* 0x0000e000ff067b82 */ /* 0x000ea20000000a00 */
[----:B------:R-:W-:-:S07]  /*06e0*/  @P0 IADD3 R19, PT, PT, R19, 0x2, RZ ;  /* 0x0000000213130810 */ /* 0x000fce0007ffe0ff */
[----:B------:R-:W3:Y:S01]  /*06f0*/  LDC.64 R4, c[0x0][0x388] ;  /* 0x0000e200ff047b82 */ /* 0x000ee20000000a00 */
[----:B0-----:R-:W-:Y:S01]  /*0700*/  @P0 IMAD.WIDE R10, R15, 0x4, R10 ;  /* 0x000000040f0a0825 */ /* 0x001fe200078e020a */
[----:B------:R-:W-:-:S03]  /*0710*/  @!P1 IADD3 R15, PT, PT, R18, R19, RZ ;  /* 0x00000013120f9210 */ /* 0x000fc60007ffe0ff */
[----:B------:R-:W-:Y:S01]  /*0720*/  @!P1 IMAD R19, R19, R3, R16 ;  /* 0x0000000313139224 */ /* 0x000fe200078e0210 */
[----:B------:R-:W4:Y:S01]  /*0730*/  @P0 LDG.E R2, desc[UR6][R10.64] ;  /* 0x000000060a020981 */ /* 0x000f22000c1e1900 */
[----:B-1----:R-:W-:-:S04]  /*0740*/  @P0 IMAD.WIDE R8, R13, 0x4, R8 ;  /* 0x000000040d080825 */ /* 0x002fc800078e0208 */
[----:B------:R-:W-:Y:S01]  /*0750*/  @P0 IMAD.WIDE R12, R3, 0x4, R10 ;  /* 0x00000004030c0825 */ /* 0x000fe200078e020a */
[----:B------:R-:W4:Y:S03]  /*0760*/  @P0 LDG.E R17, desc[UR6][R8.64] ;  /* 0x0000000608110981 */ /* 0x000f26000c1e1900 */
[----:B--2---:R-:W-:Y:S01]  /*0770*/  @!P1 IMAD.WIDE R6, R15, 0x4, R6 ;  /* 0x000000040f069825 */ /* 0x004fe200078e0206 */
[----:B------:R-:W2:Y:S04]  /*0780*/  @P0 LDG.E R21, desc[UR6][R8.64+0x4] ;  /* 0x0000040608150981 */ /* 0x000ea8000c1e1900 */
[----:B------:R-:W2:Y:S01]  /*0790*/  @P0 LDG.E R12, desc[UR6][R12.64] ;  /* 0x000000060c0c0981 */ /* 0x000ea2000c1e1900 */
[----:B---3--:R-:W-:-:S03]  /*07a0*/  @!P1 IMAD.WIDE R4, R19, 0x4, R4 ;  /* 0x0000000413049825 */ /* 0x008fc600078e0204 */
[----:B------:R-:W3:Y:S04]  /*07b0*/  @!P1 LDG.E R7, desc[UR6][R6.64] ;  /* 0x0000000606079981 */ /* 0x000ee8000c1e1900 */
[----:B------:R-:W3:Y:S01]  /*07c0*/  @!P1 LDG.E R4, desc[UR6][R4.64] ;  /* 0x0000000604049981 */ /* 0x000ee2000c1e1900 */
[----:B----4-:R-:W-:-:S04]  /*07d0*/  @P0 FFMA R2, R17, R2, R26 ;  /* 0x0000000211020223 */ /* 0x010fc8000000001a */
[----:B--2---:R-:W-:-:S04]  /*07e0*/  @P0 FFMA R26, R21, R12, R2 ;  /* 0x0000000c151a0223 */ /* 0x004fc80000000002 */
[----:B---3--:R-:W-:-:S07]  /*07f0*/  @!P1 FFMA R26, R7, R4, R26 ;  /* 0x00000004071a9223 */ /* 0x008fce000000001a */
.L_x_0:
[----:B------:R-:W0:Y:S01]  /*0800*/  LDC.64 R4, c[0x0][0x390] ;  /* 0x0000e400ff047b82 */ /* 0x000e220000000a00 */
[----:B------:R-:W-:-:S04]  /*0810*/  IMAD R3, R0, R3, R16 ;  /* 0x0000000300037224 */ /* 0x000fc800078e0210 */
[----:B0-----:R-:W-:-:S05]  /*0820*/  IMAD.WIDE R2, R3, 0x4, R4 ;  /* 0x0000000403027825 */ /* 0x001fca00078e0204 */
[----:B------:R-:W-:Y:S01]  /*0830*/  STG.E desc[UR6][R2.64], R26 ;  /* 0x0000001a02007986 */ /* 0x000fe2000c101906 */
[----:B------:R-:W-:Y:S05]  /*0840*/  EXIT ;  /* 0x000000000000794d */ /* 0x000fea0003800000 */
.L_x_4:
[----:B------:R-:W-:-:S00]  /*0850*/  BRA `(.L_x_4) ;  /* 0xfffffffc00fc7947 */ /* 0x000fc0000383ffff */
[----:B------:R-:W-:-:S00]  /*0860*/  NOP ;  /* 0x0000000000007918 */ /* 0x000fc00000000000 */
        /* <DEDUP_REMOVED lines=9> */
.L_x_5:


//--------------------- .nv.shared.reserved.0     --------------------------
	.section	.nv.shared.reserved.0,"aw",@nobits
	.weak		__nv_reservedSMEM_offset_0_alias
	.size		__nv_reservedSMEM_offset_0_alias, 0, 64
	.other		__nv_reservedSMEM_offset_0_alias,@"STO_CUDA_RESERVED_SHARED STV_DEFAULT"
__nv_reservedSMEM_offset_0_alias:
	.zero		0
	.zero		64


//--------------------- .nv.constant0._Z10cuda_sgemmPfS_S_iii --------------------------
	.section	.nv.constant0._Z10cuda_sgemmPfS_S_iii,"a",@progbits
	.sectionflags	@""
	.align	4
.nv.constant0._Z10cuda_sgemmPfS_S_iii:
	.zero		932


//--------------------- SYMBOLS --------------------------

	.type		.nv.reservedSmem.offset0,@object
	.size		.nv.reservedSmem.offset0,0x4
